//
// Generated by NVIDIA NVVM Compiler
//
// Compiler Build ID: CL-36424714
// Cuda compilation tools, release 13.0, V13.0.88
// Based on NVVM 20.0.0
//

.version 9.0
.target sm_100
.address_size 64

	// .globl	_Z12MatrixUpdatePdS_

.visible .entry _Z12MatrixUpdatePdS_(
	.param .u64 .ptr .align 1 _Z12MatrixUpdatePdS__param_0,
	.param .u64 .ptr .align 1 _Z12MatrixUpdatePdS__param_1
)
{
	.reg .pred 	%p<11>;
	.reg .b32 	%r<9>;
	.reg .b64 	%rd<11>;
	.reg .b64 	%fd<17>;

	ld.param.u64 	%rd3, [_Z12MatrixUpdatePdS__param_0];
	ld.param.u64 	%rd4, [_Z12MatrixUpdatePdS__param_1];
	cvta.to.global.u64 	%rd1, %rd4;
	cvta.to.global.u64 	%rd2, %rd3;
	mov.u32 	%r3, %ctaid.x;
	mov.u32 	%r4, %ntid.x;
	mov.u32 	%r5, %tid.x;
	mad.lo.s32 	%r1, %r3, %r4, %r5;
	setp.gt.u32 	%p3, %r1, 999999;
	@%p3 bra 	$L__BB0_7;
	mul.hi.u32 	%r7, %r1, 274877907;
	shr.u32 	%r6, %r7, 6;
	mul.lo.s32 	%r8, %r6, 1000;
	sub.s32 	%r2, %r1, %r8;
	mov.pred 	%p10, -1;
	setp.eq.s32 	%p5, %r6, 0;
	@%p5 bra 	$L__BB0_4;
	setp.eq.s32 	%p6, %r6, 999;
	@%p6 bra 	$L__BB0_4;
	setp.eq.s32 	%p10, %r2, 0;
$L__BB0_4:
	setp.ne.s32 	%p7, %r2, 999;
	not.pred 	%p8, %p10;
	and.pred  	%p9, %p7, %p8;
	@%p9 bra 	$L__BB0_6;
	mul.wide.u32 	%rd8, %r1, 8;
	add.s64 	%rd9, %rd2, %rd8;
	ld.global.f64 	%fd16, [%rd9];
	add.s64 	%rd10, %rd1, %rd8;
	st.global.f64 	[%rd10], %fd16;
	bra.uni 	$L__BB0_7;
$L__BB0_6:
	mul.wide.u32 	%rd5, %r1, 8;
	add.s64 	%rd6, %rd2, %rd5;
	ld.global.f64 	%fd1, [%rd6+-8];
	ld.global.f64 	%fd2, [%rd6+8];
	min.f64 	%fd3, %fd1, %fd2;
	ld.global.f64 	%fd4, [%rd6+-8000];
	ld.global.f64 	%fd5, [%rd6+8000];
	min.f64 	%fd6, %fd4, %fd5;
	max.f64 	%fd7, %fd3, %fd6;
	max.f64 	%fd8, %fd1, %fd2;
	max.f64 	%fd9, %fd4, %fd5;
	min.f64 	%fd10, %fd8, %fd9;
	min.f64 	%fd11, %fd7, %fd10;
	ld.global.f64 	%fd12, [%rd6];
	max.f64 	%fd13, %fd7, %fd10;
	min.f64 	%fd14, %fd12, %fd13;
	max.f64 	%fd15, %fd11, %fd14;
	add.s64 	%rd7, %rd1, %rd5;
	st.global.f64 	[%rd7], %fd15;
$L__BB0_7:
	ret;

}
	// .globl	_Z13MatrixVerify1PdS_
.visible .entry _Z13MatrixVerify1PdS_(
	.param .u64 .ptr .align 1 _Z13MatrixVerify1PdS__param_0,
	.param .u64 .ptr .align 1 _Z13MatrixVerify1PdS__param_1
)
{
	.reg .pred 	%p<2>;
	.reg .b32 	%r<6>;
	.reg .b64 	%rd<5>;
	.reg .b64 	%fd<3>;

	ld.param.u64 	%rd1, [_Z13MatrixVerify1PdS__param_0];
	ld.param.u64 	%rd2, [_Z13MatrixVerify1PdS__param_1];
	mov.u32 	%r1, %ctaid.x;
	mov.u32 	%r2, %ntid.x;
	mul.lo.s32 	%r3, %r1, %r2;
	mov.u32 	%r4, %tid.x;
	neg.s32 	%r5, %r4;
	setp.ne.s32 	%p1, %r3, %r5;
	@%p1 bra 	$L__BB1_2;
	cvta.to.global.u64 	%rd3, %rd1;
	cvta.to.global.u64 	%rd4, %rd2;
	ld.global.f64 	%fd1, [%rd3+152296];
	st.global.f64 	[%rd4+16], %fd1;
	ld.global.f64 	%fd2, [%rd3+2666664];
	st.global.f64 	[%rd4+8], %fd2;
$L__BB1_2:
	ret;

}
	// .globl	_Z9MatrixSumPdS_Px
.visible .entry _Z9MatrixSumPdS_Px(
	.param .u64 .ptr .align 1 _Z9MatrixSumPdS_Px_param_0,
	.param .u64 .ptr .align 1 _Z9MatrixSumPdS_Px_param_1,
	.param .u64 .ptr .align 1 _Z9MatrixSumPdS_Px_param_2
)
{
	.reg .pred 	%p<5>;
	.reg .b32 	%r<8>;
	.reg .b64 	%rd<18>;
	.reg .b64 	%fd<4>;

	ld.param.u64 	%rd8, [_Z9MatrixSumPdS_Px_param_0];
	ld.param.u64 	%rd9, [_Z9MatrixSumPdS_Px_param_2];
	mov.u32 	%r1, %ctaid.x;
	mov.u32 	%r2, %ntid.x;
	mov.u32 	%r3, %tid.x;
	mad.lo.s32 	%r4, %r1, %r2, %r3;
	cvt.u64.u32 	%rd1, %r4;
	setp.gt.u32 	%p1, %r4, 999999;
	@%p1 bra 	$L__BB2_7;
	cvta.to.global.u64 	%rd10, %rd9;
	ld.global.u64 	%rd2, [%rd10];
	shl.b64 	%rd3, %rd2, 1;
	and.b64  	%rd11, %rd3, -4294967296;
	setp.ne.s64 	%p2, %rd11, 0;
	@%p2 bra 	$L__BB2_3;
	cvt.u32.u64 	%r5, %rd3;
	cvt.u32.u64 	%r6, %rd1;
	rem.u32 	%r7, %r6, %r5;
	cvt.u64.u32 	%rd17, %r7;
	bra.uni 	$L__BB2_4;
$L__BB2_3:
	rem.s64 	%rd17, %rd1, %rd3;
$L__BB2_4:
	setp.ne.s64 	%p3, %rd17, 0;
	@%p3 bra 	$L__BB2_7;
	add.s64 	%rd7, %rd2, %rd1;
	setp.gt.s64 	%p4, %rd7, 999999;
	@%p4 bra 	$L__BB2_7;
	cvta.to.global.u64 	%rd12, %rd8;
	shl.b64 	%rd13, %rd7, 3;
	add.s64 	%rd14, %rd12, %rd13;
	ld.global.f64 	%fd1, [%rd14];
	shl.b64 	%rd15, %rd1, 3;
	add.s64 	%rd16, %rd12, %rd15;
	ld.global.f64 	%fd2, [%rd16];
	add.f64 	%fd3, %fd1, %fd2;
	st.global.f64 	[%rd16], %fd3;
$L__BB2_7:
	ret;

}
	// .globl	_Z13MatrixVerify2PdS_
.visible .entry _Z13MatrixVerify2PdS_(
	.param .u64 .ptr .align 1 _Z13MatrixVerify2PdS__param_0,
	.param .u64 .ptr .align 1 _Z13MatrixVerify2PdS__param_1
)
{
	.reg .pred 	%p<2>;
	.reg .b32 	%r<6>;
	.reg .b64 	%rd<5>;
	.reg .b64 	%fd<2>;

	ld.param.u64 	%rd1, [_Z13MatrixVerify2PdS__param_0];
	ld.param.u64 	%rd2, [_Z13MatrixVerify2PdS__param_1];
	mov.u32 	%r1, %ctaid.x;
	mov.u32 	%r2, %ntid.x;
	mul.lo.s32 	%r3, %r1, %r2;
	mov.u32 	%r4, %tid.x;
	neg.s32 	%r5, %r4;
	setp.ne.s32 	%p1, %r3, %r5;
	@%p1 bra 	$L__BB3_2;
	cvta.to.global.u64 	%rd3, %rd1;
	cvta.to.global.u64 	%rd4, %rd2;
	ld.global.f64 	%fd1, [%rd3];
	st.global.f64 	[%rd4], %fd1;
$L__BB3_2:
	ret;

}


// ===== COMPILED SASS (sm_100) =====

	.target	sm_100

	.elftype	@"ET_EXEC"


//--------------------- .note.nv.tkinfo           --------------------------
	.section	.note.nv.tkinfo,"",@"SHT_NOTE"
	.sectionflags	@"SHF_NOTE_NV_TKINFO"
	.tkinfo
        /*0018*/ 	.word	0x00000002
        /*0030*/ 	.string	""
        /*0030*/ 	.string	"ptxas"
        /*0030*/ 	.string	"Cuda compilation tools, release 13.0, V13.0.88"
        /*0030*/ 	.string	"Build cuda_13.0.r13.0/compiler.36424714_0"
        /*0030*/ 	.string	"-arch sm_100 -m 64 "



//--------------------- .note.nv.cuinfo           --------------------------
	.section	.note.nv.cuinfo,"",@"SHT_NOTE"
	.sectionflags	@"SHF_NOTE_NV_CUINFO"
        /*0018*/ 	.short	0x0002
        /*001a*/ 	.short	0x0064
        /*001c*/ 	.short	0x0082
	.zero		2


//--------------------- .nv.info                  --------------------------
	.section	.nv.info,"",@"SHT_CUDA_INFO"
	.align	4


	//----- nvinfo : EIATTR_REGCOUNT
	.align		4
        /*0000*/ 	.byte	0x04, 0x2f
        /*0002*/ 	.short	(.L_1 - .L_0)
	.align		4
.L_0:
        /*0004*/ 	.word	index@(_Z12MatrixUpdatePdS_)
        /*0008*/ 	.word	0x00000016


	//----- nvinfo : EIATTR_FRAME_SIZE
	.align		4
.L_1:
        /*000c*/ 	.byte	0x04, 0x11
        /*000e*/ 	.short	(.L_3 - .L_2)
	.align		4
.L_2:
        /*0010*/ 	.word	index@(_Z12MatrixUpdatePdS_)
        /*0014*/ 	.word	0x00000000


	//----- nvinfo : EIATTR_REGCOUNT
	.align		4
.L_3:
        /*0018*/ 	.byte	0x04, 0x2f
        /*001a*/ 	.short	(.L_5 - .L_4)
	.align		4
.L_4:
        /*001c*/ 	.word	index@(_Z13MatrixVerify1PdS_)
        /*0020*/ 	.word	0x0000000c


	//----- nvinfo : EIATTR_FRAME_SIZE
	.align		4
.L_5:
        /*0024*/ 	.byte	0x04, 0x11
        /*0026*/ 	.short	(.L_7 - .L_6)
	.align		4
.L_6:
        /*0028*/ 	.word	index@(_Z13MatrixVerify1PdS_)
        /*002c*/ 	.word	0x00000000


	//----- nvinfo : EIATTR_REGCOUNT
	.align		4
.L_7:
        /*0030*/ 	.byte	0x04, 0x2f
        /*0032*/ 	.short	(.L_9 - .L_8)
	.align		4
.L_8:
        /*0034*/ 	.word	index@(_Z9MatrixSumPdS_Px)
        /*0038*/ 	.word	0x00000016


	//----- nvinfo : EIATTR_FRAME_SIZE
	.align		4
.L_9:
        /*003c*/ 	.byte	0x04, 0x11
        /*003e*/ 	.short	(.L_11 - .L_10)
	.align		4
.L_10:
        /*0040*/ 	.word	index@($__internal_0_$__cuda_sm20_rem_s64)
        /*0044*/ 	.word	0x00000000


	//----- nvinfo : EIATTR_FRAME_SIZE
	.align		4
.L_11:
        /*0048*/ 	.byte	0x04, 0x11
        /*004a*/ 	.short	(.L_13 - .L_12)
	.align		4
.L_12:
        /*004c*/ 	.word	index@(_Z9MatrixSumPdS_Px)
        /*0050*/ 	.word	0x00000000


	//----- nvinfo : EIATTR_REGCOUNT
	.align		4
.L_13:
        /*0054*/ 	.byte	0x04, 0x2f
        /*0056*/ 	.short	(.L_15 - .L_14)
	.align		4
.L_14:
        /*0058*/ 	.word	index@(_Z13MatrixVerify2PdS_)
        /*005c*/ 	.word	0x00000008


	//----- nvinfo : EIATTR_FRAME_SIZE
	.align		4
.L_15:
        /*0060*/ 	.byte	0x04, 0x11
        /*0062*/ 	.short	(.L_17 - .L_16)
	.align		4
.L_16:
        /*0064*/ 	.word	index@(_Z13MatrixVerify2PdS_)
        /*0068*/ 	.word	0x00000000


	//----- nvinfo : EIATTR_MIN_STACK_SIZE
	.align		4
.L_17:
        /*006c*/ 	.byte	0x04, 0x12
        /*006e*/ 	.short	(.L_19 - .L_18)
	.align		4
.L_18:
        /*0070*/ 	.word	index@(_Z13MatrixVerify2PdS_)
        /*0074*/ 	.word	0x00000000


	//----- nvinfo : EIATTR_MIN_STACK_SIZE
	.align		4
.L_19:
        /*0078*/ 	.byte	0x04, 0x12
        /*007a*/ 	.short	(.L_21 - .L_20)
	.align		4
.L_20:
        /*007c*/ 	.word	index@(_Z9MatrixSumPdS_Px)
        /*0080*/ 	.word	0x00000000


	//----- nvinfo : EIATTR_MIN_STACK_SIZE
	.align		4
.L_21:
        /*0084*/ 	.byte	0x04, 0x12
        /*0086*/ 	.short	(.L_23 - .L_22)
	.align		4
.L_22:
        /*0088*/ 	.word	index@(_Z13MatrixVerify1PdS_)
        /*008c*/ 	.word	0x00000000


	//----- nvinfo : EIATTR_MIN_STACK_SIZE
	.align		4
.L_23:
        /*0090*/ 	.byte	0x04, 0x12
        /*0092*/ 	.short	(.L_25 - .L_24)
	.align		4
.L_24:
        /*0094*/ 	.word	index@(_Z12MatrixUpdatePdS_)
        /*0098*/ 	.word	0x00000000
.L_25:


//--------------------- .nv.compat                --------------------------
	.section	.nv.compat,"",@"SHT_CUDA_COMPAT_INFO"
	.align	4
        /*0000*/ 	.byte	0x02, 0x09, 0x00, 0x00, 0x02, 0x02, 0x01, 0x00, 0x02, 0x05, 0x05, 0x00, 0x03, 0x07, 0x01, 0x01
        /*0010*/ 	.byte	0x02, 0x03, 0x00, 0x00, 0x02, 0x06, 0x01, 0x00, 0x04, 0x0b, 0x08, 0x00, 0x01, 0x00, 0x00, 0x00
        /*0020*/ 	.byte	0x00, 0x00, 0x00, 0x00


//--------------------- .nv.info._Z13MatrixVerify2PdS_ --------------------------
	.section	.nv.info._Z13MatrixVerify2PdS_,"",@"SHT_CUDA_INFO"
	.sectionflags	@""
	.align	4


	//----- nvinfo : EIATTR_CUDA_API_VERSION
	.align		4
        /*0000*/ 	.byte	0x04, 0x37
        /*0002*/ 	.short	(.L_27 - .L_26)
.L_26:
        /*0004*/ 	.word	0x00000082


	//----- nvinfo : EIATTR_KPARAM_INFO
	.align		4
.L_27:
        /*0008*/ 	.byte	0x04, 0x17
        /*000a*/ 	.short	(.L_29 - .L_28)
.L_28:
        /*000c*/ 	.word	0x00000000
        /*0010*/ 	.short	0x0001
        /*0012*/ 	.short	0x0008
        /*0014*/ 	.byte	0x00, 0xf5, 0x21, 0x00


	//----- nvinfo : EIATTR_KPARAM_INFO
	.align		4
.L_29:
        /*0018*/ 	.byte	0x04, 0x17
        /*001a*/ 	.short	(.L_31 - .L_30)
.L_30:
        /*001c*/ 	.word	0x00000000
        /*0020*/ 	.short	0x0000
        /*0022*/ 	.short	0x0000
        /*0024*/ 	.byte	0x00, 0xf5, 0x21, 0x00


	//----- nvinfo : EIATTR_SPARSE_MMA_MASK
	.align		4
.L_31:
        /*0028*/ 	.byte	0x03, 0x50
        /*002a*/ 	.short	0x0000


	//----- nvinfo : EIATTR_MAXREG_COUNT
	.align		4
        /*002c*/ 	.byte	0x03, 0x1b
        /*002e*/ 	.short	0x00ff


	//----- nvinfo : EIATTR_MERCURY_ISA_VERSION
	.align		4
        /*0030*/ 	.byte	0x03, 0x5f
        /*0032*/ 	.short	0x0101


	//----- nvinfo : EIATTR_VRC_CTA_INIT_COUNT
	.align		4
        /*0034*/ 	.byte	0x02, 0x4a
	.zero		1
	.zero		1


	//----- nvinfo : EIATTR_EXIT_INSTR_OFFSETS
	.align		4
        /*0038*/ 	.byte	0x04, 0x1c
        /*003a*/ 	.short	(.L_33 - .L_32)


	//   ....[0]....
.L_32:
        /*003c*/ 	.word	0x00000070


	//   ....[1]....
        /*0040*/ 	.word	0x000000d0


	//----- nvinfo : EIATTR_CBANK_PARAM_SIZE
	.align		4
.L_33:
        /*0044*/ 	.byte	0x03, 0x19
        /*0046*/ 	.short	0x0010


	//----- nvinfo : EIATTR_PARAM_CBANK
	.align		4
        /*0048*/ 	.byte	0x04, 0x0a
        /*004a*/ 	.short	(.L_35 - .L_34)
	.align		4
.L_34:
        /*004c*/ 	.word	index@(.nv.constant0._Z13MatrixVerify2PdS_)
        /*0050*/ 	.short	0x0380
        /*0052*/ 	.short	0x0010


	//----- nvinfo : EIATTR_SW_WAR
	.align		4
.L_35:
        /*0054*/ 	.byte	0x04, 0x36
        /*0056*/ 	.short	(.L_37 - .L_36)
.L_36:
        /*0058*/ 	.word	0x00000008
.L_37:


//--------------------- .nv.info._Z9MatrixSumPdS_Px --------------------------
	.section	.nv.info._Z9MatrixSumPdS_Px,"",@"SHT_CUDA_INFO"
	.sectionflags	@""
	.align	4


	//----- nvinfo : EIATTR_CUDA_API_VERSION
	.align		4
        /*0000*/ 	.byte	0x04, 0x37
        /*0002*/ 	.short	(.L_39 - .L_38)
.L_38:
        /*0004*/ 	.word	0x00000082


	//----- nvinfo : EIATTR_KPARAM_INFO
	.align		4
.L_39:
        /*0008*/ 	.byte	0x04, 0x17
        /*000a*/ 	.short	(.L_41 - .L_40)
.L_40:
        /*000c*/ 	.word	0x00000000
        /*0010*/ 	.short	0x0002
        /*0012*/ 	.short	0x0010
        /*0014*/ 	.byte	0x00, 0xf5, 0x21, 0x00


	//----- nvinfo : EIATTR_KPARAM_INFO
	.align		4
.L_41:
        /*0018*/ 	.byte	0x04, 0x17
        /*001a*/ 	.short	(.L_43 - .L_42)
.L_42:
        /*001c*/ 	.word	0x00000000
        /*0020*/ 	.short	0x0001
        /*0022*/ 	.short	0x0008
        /*0024*/ 	.byte	0x00, 0xf5, 0x21, 0x00


	//----- nvinfo : EIATTR_KPARAM_INFO
	.align		4
.L_43:
        /*0028*/ 	.byte	0x04, 0x17
        /*002a*/ 	.short	(.L_45 - .L_44)
.L_44:
        /*002c*/ 	.word	0x00000000
        /*0030*/ 	.short	0x0000
        /*0032*/ 	.short	0x0000
        /*0034*/ 	.byte	0x00, 0xf5, 0x21, 0x00


	//----- nvinfo : EIATTR_SPARSE_MMA_MASK
	.align		4
.L_45:
        /*0038*/ 	.byte	0x03, 0x50
        /*003a*/ 	.short	0x0000


	//----- nvinfo : EIATTR_MAXREG_COUNT
	.align		4
        /*003c*/ 	.byte	0x03, 0x1b
        /*003e*/ 	.short	0x00ff


	//----- nvinfo : EIATTR_MERCURY_ISA_VERSION
	.align		4
        /*0040*/ 	.byte	0x03, 0x5f
        /*0042*/ 	.short	0x0101


	//----- nvinfo : EIATTR_VRC_CTA_INIT_COUNT
	.align		4
        /*0044*/ 	.byte	0x02, 0x4a
	.zero		1
	.zero		1


	//----- nvinfo : EIATTR_EXIT_INSTR_OFFSETS
	.align		4
        /*0048*/ 	.byte	0x04, 0x1c
        /*004a*/ 	.short	(.L_47 - .L_46)


	//   ....[0]....
.L_46:
        /*004c*/ 	.word	0x00000060


	//   ....[1]....
        /*0050*/ 	.word	0x00000260


	//   ....[2]....
        /*0054*/ 	.word	0x000002b0


	//   ....[3]....
        /*0058*/ 	.word	0x00000350


	//----- nvinfo : EIATTR_CRS_STACK_SIZE
	.align		4
.L_47:
        /*005c*/ 	.byte	0x04, 0x1e
        /*005e*/ 	.short	(.L_49 - .L_48)
.L_48:
        /*0060*/ 	.word	0x00000000


	//----- nvinfo : EIATTR_CBANK_PARAM_SIZE
	.align		4
.L_49:
        /*0064*/ 	.byte	0x03, 0x19
        /*0066*/ 	.short	0x0018


	//----- nvinfo : EIATTR_PARAM_CBANK
	.align		4
        /*0068*/ 	.byte	0x04, 0x0a
        /*006a*/ 	.short	(.L_51 - .L_50)
	.align		4
.L_50:
        /*006c*/ 	.word	index@(.nv.constant0._Z9MatrixSumPdS_Px)
        /*0070*/ 	.short	0x0380
        /*0072*/ 	.short	0x0018


	//----- nvinfo : EIATTR_SW_WAR
	.align		4
.L_51:
        /*0074*/ 	.byte	0x04, 0x36
        /*0076*/ 	.short	(.L_53 - .L_52)
.L_52:
        /*0078*/ 	.word	0x00000008
.L_53:


//--------------------- .nv.info._Z13MatrixVerify1PdS_ --------------------------
	.section	.nv.info._Z13MatrixVerify1PdS_,"",@"SHT_CUDA_INFO"
	.sectionflags	@""
	.align	4


	//----- nvinfo : EIATTR_CUDA_API_VERSION
	.align		4
        /*0000*/ 	.byte	0x04, 0x37
        /*0002*/ 	.short	(.L_55 - .L_54)
.L_54:
        /*0004*/ 	.word	0x00000082


	//----- nvinfo : EIATTR_KPARAM_INFO
	.align		4
.L_55:
        /*0008*/ 	.byte	0x04, 0x17
        /*000a*/ 	.short	(.L_57 - .L_56)
.L_56:
        /*000c*/ 	.word	0x00000000
        /*0010*/ 	.short	0x0001
        /*0012*/ 	.short	0x0008
        /*0014*/ 	.byte	0x00, 0xf5, 0x21, 0x00


	//----- nvinfo : EIATTR_KPARAM_INFO
	.align		4
.L_57:
        /*0018*/ 	.byte	0x04, 0x17
        /*001a*/ 	.short	(.L_59 - .L_58)
.L_58:
        /*001c*/ 	.word	0x00000000
        /*0020*/ 	.short	0x0000
        /*0022*/ 	.short	0x0000
        /*0024*/ 	.byte	0x00, 0xf5, 0x21, 0x00


	//----- nvinfo : EIATTR_SPARSE_MMA_MASK
	.align		4
.L_59:
        /*0028*/ 	.byte	0x03, 0x50
        /*002a*/ 	.short	0x0000


	//----- nvinfo : EIATTR_MAXREG_COUNT
	.align		4
        /*002c*/ 	.byte	0x03, 0x1b
        /*002e*/ 	.short	0x00ff


	//----- nvinfo : EIATTR_MERCURY_ISA_VERSION
	.align		4
        /*0030*/ 	.byte	0x03, 0x5f
        /*0032*/ 	.short	0x0101


	//----- nvinfo : EIATTR_VRC_CTA_INIT_COUNT
	.align		4
        /*0034*/ 	.byte	0x02, 0x4a
	.zero		1
	.zero		1


	//----- nvinfo : EIATTR_EXIT_INSTR_OFFSETS
	.align		4
        /*0038*/ 	.byte	0x04, 0x1c
        /*003a*/ 	.short	(.L_61 - .L_60)


	//   ....[0]....
.L_60:
        /*003c*/ 	.word	0x00000070


	//   ....[1]....
        /*0040*/ 	.word	0x000000f0


	//----- nvinfo : EIATTR_CBANK_PARAM_SIZE
	.align		4
.L_61:
        /*0044*/ 	.byte	0x03, 0x19
        /*0046*/ 	.short	0x0010


	//----- nvinfo : EIATTR_PARAM_CBANK
	.align		4
        /*0048*/ 	.byte	0x04, 0x0a
        /*004a*/ 	.short	(.L_63 - .L_62)
	.align		4
.L_62:
        /*004c*/ 	.word	index@(.nv.constant0._Z13MatrixVerify1PdS_)
        /*0050*/ 	.short	0x0380
        /*0052*/ 	.short	0x0010


	//----- nvinfo : EIATTR_SW_WAR
	.align		4
.L_63:
        /*0054*/ 	.byte	0x04, 0x36
        /*0056*/ 	.short	(.L_65 - .L_64)
.L_64:
        /*0058*/ 	.word	0x00000008
.L_65:


//--------------------- .nv.info._Z12MatrixUpdatePdS_ --------------------------
	.section	.nv.info._Z12MatrixUpdatePdS_,"",@"SHT_CUDA_INFO"
	.sectionflags	@""
	.align	4


	//----- nvinfo : EIATTR_CUDA_API_VERSION
	.align		4
        /*0000*/ 	.byte	0x04, 0x37
        /*0002*/ 	.short	(.L_67 - .L_66)
.L_66:
        /*0004*/ 	.word	0x00000082


	//----- nvinfo : EIATTR_KPARAM_INFO
	.align		4
.L_67:
        /*0008*/ 	.byte	0x04, 0x17
        /*000a*/ 	.short	(.L_69 - .L_68)
.L_68:
        /*000c*/ 	.word	0x00000000
        /*0010*/ 	.short	0x0001
        /*0012*/ 	.short	0x0008
        /*0014*/ 	.byte	0x00, 0xf5, 0x21, 0x00


	//----- nvinfo : EIATTR_KPARAM_INFO
	.align		4
.L_69:
        /*0018*/ 	.byte	0x04, 0x17
        /*001a*/ 	.short	(.L_71 - .L_70)
.L_70:
        /*001c*/ 	.word	0x00000000
        /*0020*/ 	.short	0x0000
        /*0022*/ 	.short	0x0000
        /*0024*/ 	.byte	0x00, 0xf5, 0x21, 0x00


	//----- nvinfo : EIATTR_SPARSE_MMA_MASK
	.align		4
.L_71:
        /*0028*/ 	.byte	0x03, 0x50
        /*002a*/ 	.short	0x0000


	//----- nvinfo : EIATTR_MAXREG_COUNT
	.align		4
        /*002c*/ 	.byte	0x03, 0x1b
        /*002e*/ 	.short	0x00ff


	//----- nvinfo : EIATTR_MERCURY_ISA_VERSION
	.align		4
        /*0030*/ 	.byte	0x03, 0x5f
        /*0032*/ 	.short	0x0101


	//----- nvinfo : EIATTR_VRC_CTA_INIT_COUNT
	.align		4
        /*0034*/ 	.byte	0x02, 0x4a
	.zero		1
	.zero		1


	//----- nvinfo : EIATTR_EXIT_INSTR_OFFSETS
	.align		4
        /*0038*/ 	.byte	0x04, 0x1c
        /*003a*/ 	.short	(.L_73 - .L_72)


	//   ....[0]....
.L_72:
        /*003c*/ 	.word	0x00000060


	//   ....[1]....
        /*0040*/ 	.word	0x00000160


	//   ....[2]....
        /*0044*/ 	.word	0x000006e0


	//----- nvinfo : EIATTR_CRS_STACK_SIZE
	.align		4
.L_73:
        /*0048*/ 	.byte	0x04, 0x1e
        /*004a*/ 	.short	(.L_75 - .L_74)
.L_74:
        /*004c*/ 	.word	0x00000000


	//----- nvinfo : EIATTR_CBANK_PARAM_SIZE
	.align		4
.L_75:
        /*0050*/ 	.byte	0x03, 0x19
        /*0052*/ 	.short	0x0010


	//----- nvinfo : EIATTR_PARAM_CBANK
	.align		4
        /*0054*/ 	.byte	0x04, 0x0a
        /*0056*/ 	.short	(.L_77 - .L_76)
	.align		4
.L_76:
        /*0058*/ 	.word	index@(.nv.constant0._Z12MatrixUpdatePdS_)
        /*005c*/ 	.short	0x0380
        /*005e*/ 	.short	0x0010


	//----- nvinfo : EIATTR_SW_WAR
	.align		4
.L_77:
        /*0060*/ 	.byte	0x04, 0x36
        /*0062*/ 	.short	(.L_79 - .L_78)
.L_78:
        /*0064*/ 	.word	0x00000008
.L_79:


//--------------------- .nv.callgraph             --------------------------
	.section	.nv.callgraph,"",@"SHT_CUDA_CALLGRAPH"
	.align	4
	.sectionentsize	8
	.align		4
        /*0000*/ 	.word	0x00000000
	.align		4
        /*0004*/ 	.word	0xffffffff
	.align		4
        /*0008*/ 	.word	0x00000000
	.align		4
        /*000c*/ 	.word	0xfffffffe
	.align		4
        /*0010*/ 	.word	0x00000000
	.align		4
        /*0014*/ 	.word	0xfffffffd
	.align		4
        /*0018*/ 	.word	0x00000000
	.align		4
        /*001c*/ 	.word	0xfffffffc


//--------------------- .text._Z13MatrixVerify2PdS_ --------------------------
	.section	.text._Z13MatrixVerify2PdS_,"ax",@progbits
	.align	128
        .global         _Z13MatrixVerify2PdS_
        .type           _Z13MatrixVerify2PdS_,@function
        .size           _Z13MatrixVerify2PdS_,(.L_x_8 - _Z13MatrixVerify2PdS_)
        .other          _Z13MatrixVerify2PdS_,@"STO_CUDA_ENTRY STV_DEFAULT"
_Z13MatrixVerify2PdS_:
.text._Z13MatrixVerify2PdS_:
[----:B------:R-:W-:Y:S01]  /*0000*/  LDC R1, c[0x0][0x37c] ;  /* 0x0000df00ff017b82 */ /* 0x000fe20000000800 */
[----:B------:R-:W0:Y:S07]  /*0010*/  S2R R0, SR_TID.X ;  /* 0x0000000000007919 */ /* 0x000e2e0000002100 */
[----:B------:R-:W1:Y:S01]  /*0020*/  S2UR UR4, SR_CTAID.X ;  /* 0x00000000000479c3 */ /* 0x000e620000002500 */
[----:B------:R-:W1:Y:S02]  /*0030*/  LDCU UR5, c[0x0][0x360] ;  /* 0x00006c00ff0577ac */ /* 0x000e640008000800 */
[----:B-1----:R-:W-:Y:S01]  /*0040*/  UIMAD UR4, UR4, UR5, URZ ;  /* 0x00000005040472a4 */ /* 0x002fe2000f8e02ff */
[----:B0-----:R-:W-:-:S05]  /*0050*/  IADD3 R0, PT, PT, -R0, RZ, RZ ;  /* 0x000000ff00007210 */ /* 0x001fca0007ffe1ff */
[----:B------:R-:W-:-:S13]  /*0060*/  ISETP.NE.AND P0, PT, R0, UR4, PT ;  /* 0x0000000400007c0c */ /* 0x000fda000bf05270 */
[----:B------:R-:W-:Y:S05]  /*0070*/  @P0 EXIT ;  /* 0x000000000000094d */ /* 0x000fea0003800000 */
[----:B------:R-:W0:Y:S01]  /*0080*/  LDC.64 R2, c[0x0][0x380] ;  /* 0x0000e000ff027b82 */ /* 0x000e220000000a00 */
[----:B------:R-:W0:Y:S02]  /*0090*/  LDCU.64 UR4, c[0x0][0x358] ;  /* 0x00006b00ff0477ac */ /* 0x000e240008000a00 */
[----:B0-----:R-:W2:Y:S05]  /*00a0*/  LDG.E.64 R2, desc[UR4][R2.64] ;  /* 0x0000000402027981 */ /* 0x001eaa000c1e1b00 */
[----:B------:R-:W2:Y:S02]  /*00b0*/  LDC.64 R4, c[0x0][0x388] ;  /* 0x0000e200ff047b82 */ /* 0x000ea40000000a00 */
[----:B--2---:R-:W-:Y:S01]  /*00c0*/  STG.E.64 desc[UR4][R4.64], R2 ;  /* 0x0000000204007986 */ /* 0x004fe2000c101b04 */
[----:B------:R-:W-:Y:S05]  /*00d0*/  EXIT ;  /* 0x000000000000794d */ /* 0x000fea0003800000 */
.L_x_0:
[----:B------:R-:W-:-:S00]  /*00e0*/  BRA `(.L_x_0) ;  /* 0xfffffffc00fc7947 */ /* 0x000fc0000383ffff */
[----:B------:R-:W-:-:S00]  /*00f0*/  NOP ;  /* 0x0000000000007918 */ /* 0x000fc00000000000 */
        /* <DEDUP_REMOVED lines=8> */
.L_x_8:


//--------------------- .text._Z9MatrixSumPdS_Px  --------------------------
	.section	.text._Z9MatrixSumPdS_Px,"ax",@progbits
	.align	128
        .global         _Z9MatrixSumPdS_Px
        .type           _Z9MatrixSumPdS_Px,@function
        .size           _Z9MatrixSumPdS_Px,(.L_x_7 - _Z9MatrixSumPdS_Px)
        .other          _Z9MatrixSumPdS_Px,@"STO_CUDA_ENTRY STV_DEFAULT"
_Z9MatrixSumPdS_Px:
.text._Z9MatrixSumPdS_Px:
[----:B------:R-:W-:Y:S01]  /*0000*/  LDC R1, c[0x0][0x37c] ;  /* 0x0000df00ff017b82 */ /* 0x000fe20000000800 */
[----:B------:R-:W0:Y:S07]  /*0010*/  S2R R3, SR_TID.X ;  /* 0x0000000000037919 */ /* 0x000e2e0000002100 */
[----:B------:R-:W0:Y:S08]  /*0020*/  S2UR UR4, SR_CTAID.X ;  /* 0x00000000000479c3 */ /* 0x000e300000002500 */
[----:B------:R-:W0:Y:S02]  /*0030*/  LDC R0, c[0x0][0x360] ;  /* 0x0000d800ff007b82 */ /* 0x000e240000000800 */
[----:B0-----:R-:W-:-:S05]  /*0040*/  IMAD R0, R0, UR4, R3 ;  /* 0x0000000400007c24 */ /* 0x001fca000f8e0203 */
[----:B------:R-:W-:-:S13]  /*0050*/  ISETP.GT.U32.AND P0, PT, R0, 0xf423f, PT ;  /* 0x000f423f0000780c */ /* 0x000fda0003f04070 */
[----:B------:R-:W-:Y:S05]  /*0060*/  @P0 EXIT ;  /* 0x000000000000094d */ /* 0x000fea0003800000 */
[----:B------:R-:W0:Y:S01]  /*0070*/  LDC.64 R2, c[0x0][0x390] ;  /* 0x0000e400ff027b82 */ /* 0x000e220000000a00 */
[----:B------:R-:W0:Y:S02]  /*0080*/  LDCU.64 UR4, c[0x0][0x358] ;  /* 0x00006b00ff0477ac */ /* 0x000e240008000a00 */
[----:B0-----:R-:W2:Y:S02]  /*0090*/  LDG.E.64 R2, desc[UR4][R2.64] ;  /* 0x0000000402027981 */ /* 0x001ea4000c1e1b00 */
[C---:B--2---:R-:W-:Y:S01]  /*00a0*/  SHF.L.U64.HI R8, R2.reuse, 0x1, R3 ;  /* 0x0000000102087819 */ /* 0x044fe20000010203 */
[----:B------:R-:W-:-:S03]  /*00b0*/  IMAD.SHL.U32 R7, R2, 0x2, RZ ;  /* 0x0000000202077824 */ /* 0x000fc600078e00ff */
[----:B------:R-:W-:-:S13]  /*00c0*/  ISETP.NE.U32.AND P0, PT, R8, RZ, PT ;  /* 0x000000ff0800720c */ /* 0x000fda0003f05070 */
[----:B------:R-:W-:Y:S05]  /*00d0*/  @P0 BRA `(.L_x_1) ;  /* 0x0000000000500947 */ /* 0x000fea0003800000 */
[----:B------:R-:W0:Y:S01]  /*00e0*/  I2F.U32.RP R6, R7 ;  /* 0x0000000700067306 */ /* 0x000e220000209000 */
[----:B------:R-:W-:-:S07]  /*00f0*/  ISETP.NE.U32.AND P1, PT, R7, RZ, PT ;  /* 0x000000ff0700720c */ /* 0x000fce0003f25070 */
[----:B0-----:R-:W0:Y:S02]  /*0100*/  MUFU.RCP R6, R6 ;  /* 0x0000000600067308 */ /* 0x001e240000001000 */
[----:B0-----:R-:W-:-:S06]  /*0110*/  VIADD R4, R6, 0xffffffe ;  /* 0x0ffffffe06047836 */ /* 0x001fcc0000000000 */
[----:B------:R0:W1:Y:S02]  /*0120*/  F2I.FTZ.U32.TRUNC.NTZ R5, R4 ;  /* 0x0000000400057305 */ /* 0x000064000021f000 */
[----:B0-----:R-:W-:Y:S02]  /*0130*/  IMAD.MOV.U32 R4, RZ, RZ, RZ ;  /* 0x000000ffff047224 */ /* 0x001fe400078e00ff */
[----:B-1----:R-:W-:-:S04]  /*0140*/  IMAD.MOV R8, RZ, RZ, -R5 ;  /* 0x000000ffff087224 */ /* 0x002fc800078e0a05 */
[----:B------:R-:W-:-:S04]  /*0150*/  IMAD R9, R8, R7, RZ ;  /* 0x0000000708097224 */ /* 0x000fc800078e02ff */
[----:B------:R-:W-:-:S06]  /*0160*/  IMAD.HI.U32 R5, R5, R9, R4 ;  /* 0x0000000905057227 */ /* 0x000fcc00078e0004 */
[----:B------:R-:W-:-:S04]  /*0170*/  IMAD.HI.U32 R5, R5, R0, RZ ;  /* 0x0000000005057227 */ /* 0x000fc800078e00ff */
[----:B------:R-:W-:-:S04]  /*0180*/  IMAD.MOV R5, RZ, RZ, -R5 ;  /* 0x000000ffff057224 */ /* 0x000fc800078e0a05 */
[----:B------:R-:W-:-:S05]  /*0190*/  IMAD R8, R7, R5, R0 ;  /* 0x0000000507087224 */ /* 0x000fca00078e0200 */
[----:B------:R-:W-:-:S13]  /*01a0*/  ISETP.GE.U32.AND P0, PT, R8, R7, PT ;  /* 0x000000070800720c */ /* 0x000fda0003f06070 */
[----:B------:R-:W-:-:S05]  /*01b0*/  @P0 IMAD.IADD R8, R8, 0x1, -R7 ;  /* 0x0000000108080824 */ /* 0x000fca00078e0a07 */
[----:B------:R-:W-:-:S13]  /*01c0*/  ISETP.GE.U32.AND P0, PT, R8, R7, PT ;  /* 0x000000070800720c */ /* 0x000fda0003f06070 */
[----:B------:R-:W-:Y:S01]  /*01d0*/  @P0 IMAD.IADD R8, R8, 0x1, -R7 ;  /* 0x0000000108080824 */ /* 0x000fe200078e0a07 */
[----:B------:R-:W-:-:S04]  /*01e0*/  @!P1 LOP3.LUT R8, RZ, R7, RZ, 0x33, !PT ;  /* 0x00000007ff089212 */ /* 0x000fc800078e33ff */
[----:B------:R-:W-:-:S04]  /*01f0*/  ISETP.NE.U32.AND P0, PT, R8, RZ, PT ;  /* 0x000000ff0800720c */ /* 0x000fc80003f05070 */
[----:B------:R-:W-:Y:S01]  /*0200*/  ISETP.NE.AND.EX P0, PT, RZ, RZ, PT, P0 ;  /* 0x000000ffff00720c */ /* 0x000fe20003f05300 */
[----:B------:R-:W-:-:S12]  /*0210*/  BRA `(.L_x_2) ;  /* 0x0000000000107947 */ /* 0x000fd80003800000 */
.L_x_1:
[----:B------:R-:W-:-:S07]  /*0220*/  MOV R6, 0x240 ;  /* 0x0000024000067802 */ /* 0x000fce0000000f00 */
[----:B------:R-:W-:Y:S05]  /*0230*/  CALL.REL.NOINC `($__internal_0_$__cuda_sm20_rem_s64) ;  /* 0x0000000000487944 */ /* 0x000fea0003c00000 */
[----:B------:R-:W-:-:S04]  /*0240*/  ISETP.NE.U32.AND P0, PT, R4, RZ, PT ;  /* 0x000000ff0400720c */ /* 0x000fc80003f05070 */
[----:B------:R-:W-:-:S13]  /*0250*/  ISETP.NE.AND.EX P0, PT, R5, RZ, PT, P0 ;  /* 0x000000ff0500720c */ /* 0x000fda0003f05300 */
.L_x_2:
[----:B------:R-:W-:Y:S05]  /*0260*/  @P0 EXIT ;  /* 0x000000000000094d */ /* 0x000fea0003800000 */
[----:B------:R-:W-:-:S04]  /*0270*/  IADD3 R2, P0, PT, R0, R2, RZ ;  /* 0x0000000200027210 */ /* 0x000fc80007f1e0ff */
[----:B------:R-:W-:Y:S02]  /*0280*/  IADD3.X R3, PT, PT, RZ, R3, RZ, P0, !PT ;  /* 0x00000003ff037210 */ /* 0x000fe400007fe4ff */
[----:B------:R-:W-:-:S04]  /*0290*/  ISETP.GT.U32.AND P0, PT, R2, 0xf423f, PT ;  /* 0x000f423f0200780c */ /* 0x000fc80003f04070 */
[----:B------:R-:W-:-:S13]  /*02a0*/  ISETP.GT.AND.EX P0, PT, R3, RZ, PT, P0 ;  /* 0x000000ff0300720c */ /* 0x000fda0003f04300 */
[----:B------:R-:W-:Y:S05]  /*02b0*/  @P0 EXIT ;  /* 0x000000000000094d */ /* 0x000fea0003800000 */
[----:B------:R-:W0:Y:S02]  /*02c0*/  LDCU.64 UR6, c[0x0][0x380] ;  /* 0x00007000ff0677ac */ /* 0x000e240008000a00 */
[----:B0-----:R-:W-:Y:S02]  /*02d0*/  LEA R8, P0, R2, UR6, 0x3 ;  /* 0x0000000602087c11 */ /* 0x001fe4000f8018ff */
[----:B------:R-:W-:Y:S02]  /*02e0*/  LEA R4, P1, R0, UR6, 0x3 ;  /* 0x0000000600047c11 */ /* 0x000fe4000f8218ff */
[----:B------:R-:W-:Y:S02]  /*02f0*/  LEA.HI.X R9, R2, UR7, R3, 0x3, P0 ;  /* 0x0000000702097c11 */ /* 0x000fe400080f1c03 */
[----:B------:R-:W-:-:S03]  /*0300*/  LEA.HI.X R5, R0, UR7, RZ, 0x3, P1 ;  /* 0x0000000700057c11 */ /* 0x000fc600088f1cff */
[----:B------:R-:W2:Y:S04]  /*0310*/  LDG.E.64 R2, desc[UR4][R8.64] ;  /* 0x0000000408027981 */ /* 0x000ea8000c1e1b00 */
[----:B------:R-:W2:Y:S02]  /*0320*/  LDG.E.64 R6, desc[UR4][R4.64] ;  /* 0x0000000404067981 */ /* 0x000ea4000c1e1b00 */
[----:B--2---:R-:W-:-:S07]  /*0330*/  DADD R2, R2, R6 ;  /* 0x0000000002027229 */ /* 0x004fce0000000006 */
[----:B------:R-:W-:Y:S01]  /*0340*/  STG.E.64 desc[UR4][R4.64], R2 ;  /* 0x0000000204007986 */ /* 0x000fe2000c101b04 */
[----:B------:R-:W-:Y:S05]  /*0350*/  EXIT ;  /* 0x000000000000794d */ /* 0x000fea0003800000 */
        .weak           $__internal_0_$__cuda_sm20_rem_s64
        .type           $__internal_0_$__cuda_sm20_rem_s64,@function
        .size           $__internal_0_$__cuda_sm20_rem_s64,(.L_x_7 - $__internal_0_$__cuda_sm20_rem_s64)
$__internal_0_$__cuda_sm20_rem_s64:
[----:B------:R-:W-:Y:S02]  /*0360*/  IADD3 R4, P1, PT, RZ, -R7, RZ ;  /* 0x80000007ff047210 */ /* 0x000fe40007f3e0ff */
[----:B------:R-:W-:-:S03]  /*0370*/  ISETP.GE.AND P0, PT, R8, RZ, PT ;  /* 0x000000ff0800720c */ /* 0x000fc60003f06270 */
[----:B------:R-:W-:Y:S01]  /*0380*/  IMAD.X R5, RZ, RZ, ~R8, P1 ;  /* 0x000000ffff057224 */ /* 0x000fe200008e0e08 */
[----:B------:R-:W-:-:S04]  /*0390*/  SEL R4, R4, R7, !P0 ;  /* 0x0000000704047207 */ /* 0x000fc80004000000 */
[----:B------:R-:W-:-:S04]  /*03a0*/  SEL R5, R5, R8, !P0 ;  /* 0x0000000805057207 */ /* 0x000fc80004000000 */
[----:B------:R-:W0:Y:S08]  /*03b0*/  I2F.U64.RP R9, R4 ;  /* 0x0000000400097312 */ /* 0x000e300000309000 */
[----:B0-----:R-:W0:Y:S02]  /*03c0*/  MUFU.RCP R9, R9 ;  /* 0x0000000900097308 */ /* 0x001e240000001000 */
[----:B0-----:R-:W-:-:S06]  /*03d0*/  VIADD R10, R9, 0x1ffffffe ;  /* 0x1ffffffe090a7836 */ /* 0x001fcc0000000000 */
[----:B------:R-:W0:Y:S02]  /*03e0*/  F2I.U64.TRUNC R10, R10 ;  /* 0x0000000a000a7311 */ /* 0x000e24000020d800 */
[----:B0-----:R-:W-:-:S04]  /*03f0*/  IMAD.WIDE.U32 R12, R10, R4, RZ ;  /* 0x000000040a0c7225 */ /* 0x001fc800078e00ff */
[----:B------:R-:W-:Y:S01]  /*0400*/  IMAD R13, R10, R5, R13 ;  /* 0x000000050a0d7224 */ /* 0x000fe200078e020d */
[----:B------:R-:W-:-:S03]  /*0410*/  IADD3 R15, P0, PT, RZ, -R12, RZ ;  /* 0x8000000cff0f7210 */ /* 0x000fc60007f1e0ff */
[----:B------:R-:W-:Y:S02]  /*0420*/  IMAD R13, R11, R4, R13 ;  /* 0x000000040b0d7224 */ /* 0x000fe400078e020d */
[----:B------:R-:W-:-:S04]  /*0430*/  IMAD.HI.U32 R12, R10, R15, RZ ;  /* 0x0000000f0a0c7227 */ /* 0x000fc800078e00ff */
[----:B------:R-:W-:Y:S02]  /*0440*/  IMAD.X R17, RZ, RZ, ~R13, P0 ;  /* 0x000000ffff117224 */ /* 0x000fe400000e0e0d */
[----:B------:R-:W-:Y:S02]  /*0450*/  IMAD.MOV.U32 R13, RZ, RZ, R10 ;  /* 0x000000ffff0d7224 */ /* 0x000fe400078e000a */
[-C--:B------:R-:W-:Y:S02]  /*0460*/  IMAD R19, R11, R17.reuse, RZ ;  /* 0x000000110b137224 */ /* 0x080fe400078e02ff */
[----:B------:R-:W-:-:S04]  /*0470*/  IMAD.WIDE.U32 R12, P0, R10, R17, R12 ;  /* 0x000000110a0c7225 */ /* 0x000fc8000780000c */
[----:B------:R-:W-:-:S04]  /*0480*/  IMAD.HI.U32 R9, R11, R17, RZ ;  /* 0x000000110b097227 */ /* 0x000fc800078e00ff */
[----:B------:R-:W-:-:S04]  /*0490*/  IMAD.HI.U32 R12, P1, R11, R15, R12 ;  /* 0x0000000f0b0c7227 */ /* 0x000fc8000782000c */
[----:B------:R-:W-:Y:S01]  /*04a0*/  IMAD.X R9, R9, 0x1, R11, P0 ;  /* 0x0000000109097824 */ /* 0x000fe200000e060b */
[----:B------:R-:W-:-:S04]  /*04b0*/  IADD3 R13, P2, PT, R19, R12, RZ ;  /* 0x0000000c130d7210 */ /* 0x000fc80007f5e0ff */
[----:B------:R-:W-:Y:S01]  /*04c0*/  IADD3.X R9, PT, PT, RZ, RZ, R9, P2, P1 ;  /* 0x000000ffff097210 */ /* 0x000fe200017e2409 */
[----:B------:R-:W-:-:S04]  /*04d0*/  IMAD.WIDE.U32 R10, R13, R4, RZ ;  /* 0x000000040d0a7225 */ /* 0x000fc800078e00ff */
[----:B------:R-:W-:Y:S01]  /*04e0*/  IMAD R11, R13, R5, R11 ;  /* 0x000000050d0b7224 */ /* 0x000fe200078e020b */
[----:B------:R-:W-:-:S03]  /*04f0*/  IADD3 R15, P0, PT, RZ, -R10, RZ ;  /* 0x8000000aff0f7210 */ /* 0x000fc60007f1e0ff */
[----:B------:R-:W-:Y:S02]  /*0500*/  IMAD R11, R9, R4, R11 ;  /* 0x00000004090b7224 */ /* 0x000fe400078e020b */
[----:B------:R-:W-:-:S03]  /*0510*/  IMAD.HI.U32 R12, R13, R15, RZ ;  /* 0x0000000f0d0c7227 */ /* 0x000fc600078e00ff */
[----:B------:R-:W-:Y:S01]  /*0520*/  IADD3.X R10, PT, PT, RZ, ~R11, RZ, P0, !PT ;  /* 0x8000000bff0a7210 */ /* 0x000fe200007fe4ff */
[----:B------:R-:W-:-:S04]  /*0530*/  IMAD.MOV.U32 R11, RZ, RZ, RZ ;  /* 0x000000ffff0b7224 */ /* 0x000fc800078e00ff */
[----:B------:R-:W-:-:S04]  /*0540*/  IMAD.WIDE.U32 R12, P0, R13, R10, R12 ;  /* 0x0000000a0d0c7225 */ /* 0x000fc8000780000c */
[C---:B------:R-:W-:Y:S02]  /*0550*/  IMAD R14, R9.reuse, R10, RZ ;  /* 0x0000000a090e7224 */ /* 0x040fe400078e02ff */
[----:B------:R-:W-:-:S04]  /*0560*/  IMAD.HI.U32 R13, P1, R9, R15, R12 ;  /* 0x0000000f090d7227 */ /* 0x000fc8000782000c */
[----:B------:R-:W-:Y:S01]  /*0570*/  IMAD.HI.U32 R12, R9, R10, RZ ;  /* 0x0000000a090c7227 */ /* 0x000fe200078e00ff */
[----:B------:R-:W-:-:S03]  /*0580*/  IADD3 R13, P2, PT, R14, R13, RZ ;  /* 0x0000000d0e0d7210 */ /* 0x000fc60007f5e0ff */
[----:B------:R-:W-:Y:S02]  /*0590*/  IMAD.X R9, R12, 0x1, R9, P0 ;  /* 0x000000010c097824 */ /* 0x000fe400000e0609 */
[----:B------:R-:W-:-:S03]  /*05a0*/  IMAD.HI.U32 R10, R13, R0, RZ ;  /* 0x000000000d0a7227 */ /* 0x000fc600078e00ff */
[----:B------:R-:W-:Y:S01]  /*05b0*/  IADD3.X R9, PT, PT, RZ, RZ, R9, P2, P1 ;  /* 0x000000ffff097210 */ /* 0x000fe200017e2409 */
[----:B------:R-:W-:-:S04]  /*05c0*/  IMAD.WIDE.U32 R10, RZ, R13, R10 ;  /* 0x0000000dff0a7225 */ /* 0x000fc800078e000a */
[----:B------:R-:W-:-:S05]  /*05d0*/  IMAD.HI.U32 R9, P0, R9, R0, R10 ;  /* 0x0000000009097227 */ /* 0x000fca000780000a */
[----:B------:R-:W-:Y:S01]  /*05e0*/  IADD3 R13, P1, PT, RZ, R9, RZ ;  /* 0x00000009ff0d7210 */ /* 0x000fe20007f3e0ff */
[----:B------:R-:W-:-:S04]  /*05f0*/  IMAD.X R9, RZ, RZ, RZ, P0 ;  /* 0x000000ffff097224 */ /* 0x000fc800000e06ff */
[----:B------:R-:W-:-:S04]  /*0600*/  IMAD.WIDE.U32 R10, R13, R4, RZ ;  /* 0x000000040d0a7225 */ /* 0x000fc800078e00ff */
[----:B------:R-:W-:Y:S01]  /*0610*/  IMAD.X R9, RZ, RZ, R9, P1 ;  /* 0x000000ffff097224 */ /* 0x000fe200008e0609 */
[----:B------:R-:W-:Y:S01]  /*0620*/  IADD3 R15, P1, PT, -R10, R0, RZ ;  /* 0x000000000a0f7210 */ /* 0x000fe20007f3e1ff */
[----:B------:R-:W-:-:S03]  /*0630*/  IMAD R13, R13, R5, R11 ;  /* 0x000000050d0d7224 */ /* 0x000fc600078e020b */
[-C--:B------:R-:W-:Y:S01]  /*0640*/  ISETP.GE.U32.AND P0, PT, R15, R4.reuse, PT ;  /* 0x000000040f00720c */ /* 0x080fe20003f06070 */
[----:B------:R-:W-:-:S05]  /*0650*/  IMAD R9, R9, R4, R13 ;  /* 0x0000000409097224 */ /* 0x000fca00078e020d */
[----:B------:R-:W-:Y:S02]  /*0660*/  IADD3.X R13, PT, PT, RZ, ~R9, RZ, P1, !PT ;  /* 0x80000009ff0d7210 */ /* 0x000fe40000ffe4ff */
[----:B------:R-:W-:Y:S02]  /*0670*/  IADD3 R9, P1, PT, R15, -R4, RZ ;  /* 0x800000040f097210 */ /* 0x000fe40007f3e0ff */
[----:B------:R-:W-:-:S03]  /*0680*/  ISETP.GE.U32.AND.EX P0, PT, R13, R5, PT, P0 ;  /* 0x000000050d00720c */ /* 0x000fc60003f06100 */
[----:B------:R-:W-:Y:S01]  /*0690*/  IMAD.X R11, R13, 0x1, ~R5, P1 ;  /* 0x000000010d0b7824 */ /* 0x000fe200008e0e05 */
[----:B------:R-:W-:Y:S02]  /*06a0*/  SEL R9, R9, R15, P0 ;  /* 0x0000000f09097207 */ /* 0x000fe40000000000 */
[----:B------:R-:W-:Y:S01]  /*06b0*/  ISETP.NE.U32.AND P1, PT, R7, RZ, PT ;  /* 0x000000ff0700720c */ /* 0x000fe20003f25070 */
[----:B------:R-:W-:Y:S01]  /*06c0*/  IMAD.MOV.U32 R7, RZ, RZ, 0x0 ;  /* 0x00000000ff077424 */ /* 0x000fe200078e00ff */
[----:B------:R-:W-:Y:S02]  /*06d0*/  SEL R11, R11, R13, P0 ;  /* 0x0000000d0b0b7207 */ /* 0x000fe40000000000 */
[CC--:B------:R-:W-:Y:S02]  /*06e0*/  ISETP.GE.U32.AND P0, PT, R9.reuse, R4.reuse, PT ;  /* 0x000000040900720c */ /* 0x0c0fe40003f06070 */
[----:B------:R-:W-:Y:S02]  /*06f0*/  IADD3 R4, P2, PT, R9, -R4, RZ ;  /* 0x8000000409047210 */ /* 0x000fe40007f5e0ff */
[----:B------:R-:W-:-:S02]  /*0700*/  ISETP.GE.U32.AND.EX P0, PT, R11, R5, PT, P0 ;  /* 0x000000050b00720c */ /* 0x000fc40003f06100 */
[----:B------:R-:W-:Y:S01]  /*0710*/  ISETP.NE.AND.EX P1, PT, R8, RZ, PT, P1 ;  /* 0x000000ff0800720c */ /* 0x000fe20003f25310 */
[----:B------:R-:W-:Y:S01]  /*0720*/  IMAD.X R5, R11, 0x1, ~R5, P2 ;  /* 0x000000010b057824 */ /* 0x000fe200010e0e05 */
[----:B------:R-:W-:-:S04]  /*0730*/  SEL R4, R4, R9, P0 ;  /* 0x0000000904047207 */ /* 0x000fc80000000000 */
[----:B------:R-:W-:Y:S02]  /*0740*/  SEL R5, R5, R11, P0 ;  /* 0x0000000b05057207 */ /* 0x000fe40000000000 */
[----:B------:R-:W-:Y:S02]  /*0750*/  SEL R4, R4, 0xffffffff, P1 ;  /* 0xffffffff04047807 */ /* 0x000fe40000800000 */
[----:B------:R-:W-:Y:S01]  /*0760*/  SEL R5, R5, 0xffffffff, P1 ;  /* 0xffffffff05057807 */ /* 0x000fe20000800000 */
[----:B------:R-:W-:Y:S06]  /*0770*/  RET.REL.NODEC R6 `(_Z9MatrixSumPdS_Px) ;  /* 0xfffffff806207950 */ /* 0x000fec0003c3ffff */
.L_x_3:
        /* <DEDUP_REMOVED lines=16> */
.L_x_7:


//--------------------- .text._Z13MatrixVerify1PdS_ --------------------------
	.section	.text._Z13MatrixVerify1PdS_,"ax",@progbits
	.align	128
        .global         _Z13MatrixVerify1PdS_
        .type           _Z13MatrixVerify1PdS_,@function
        .size           _Z13MatrixVerify1PdS_,(.L_x_10 - _Z13MatrixVerify1PdS_)
        .other          _Z13MatrixVerify1PdS_,@"STO_CUDA_ENTRY STV_DEFAULT"
_Z13MatrixVerify1PdS_:
.text._Z13MatrixVerify1PdS_:
        /* <DEDUP_REMOVED lines=12> */
[----:B--2---:R-:W-:Y:S04]  /*00c0*/  STG.E.64 desc[UR4][R8.64+0x10], R2 ;  /* 0x0000100208007986 */ /* 0x004fe8000c101b04 */
[----:B------:R-:W2:Y:S04]  /*00d0*/  LDG.E.64 R4, desc[UR4][R6.64+0x28b0a8] ;  /* 0x28b0a80406047981 */ /* 0x000ea8000c1e1b00 */
[----:B--2---:R-:W-:Y:S01]  /*00e0*/  STG.E.64 desc[UR4][R8.64+0x8], R4 ;  /* 0x0000080408007986 */ /* 0x004fe2000c101b04 */
[----:B------:R-:W-:Y:S05]  /*00f0*/  EXIT ;  /* 0x000000000000794d */ /* 0x000fea0003800000 */
.L_x_4:
        /* <DEDUP_REMOVED lines=16> */
.L_x_10:


//--------------------- .text._Z12MatrixUpdatePdS_ --------------------------
	.section	.text._Z12MatrixUpdatePdS_,"ax",@progbits
	.align	128
        .global         _Z12MatrixUpdatePdS_
        .type           _Z12MatrixUpdatePdS_,@function
        .size           _Z12MatrixUpdatePdS_,(.L_x_11 - _Z12MatrixUpdatePdS_)
        .other          _Z12MatrixUpdatePdS_,@"STO_CUDA_ENTRY STV_DEFAULT"
_Z12MatrixUpdatePdS_:
.text._Z12MatrixUpdatePdS_:
[----:B------:R-:W-:Y:S01]  /*0000*/  LDC R1, c[0x0][0x37c] ;  /* 0x0000df00ff017b82 */ /* 0x000fe20000000800 */
[----:B------:R-:W0:Y:S07]  /*0010*/  S2R R3, SR_TID.X ;  /* 0x0000000000037919 */ /* 0x000e2e0000002100 */
[----:B------:R-:W0:Y:S08]  /*0020*/  S2UR UR4, SR_CTAID.X ;  /* 0x00000000000479c3 */ /* 0x000e300000002500 */
[----:B------:R-:W0:Y:S02]  /*0030*/  LDC R0, c[0x0][0x360] ;  /* 0x0000d800ff007b82 */ /* 0x000e240000000800 */
[----:B0-----:R-:W-:-:S05]  /*0040*/  IMAD R0, R0, UR4, R3 ;  /* 0x0000000400007c24 */ /* 0x001fca000f8e0203 */
[----:B------:R-:W-:-:S13]  /*0050*/  ISETP.GT.U32.AND P0, PT, R0, 0xf423f, PT ;  /* 0x000f423f0000780c */ /* 0x000fda0003f04070 */
[----:B------:R-:W-:Y:S05]  /*0060*/  @P0 EXIT ;  /* 0x000000000000094d */ /* 0x000fea0003800000 */
[----:B------:R-:W-:Y:S01]  /*0070*/  IMAD.HI.U32 R2, R0, 0x10624dd3, RZ ;  /* 0x10624dd300027827 */ /* 0x000fe200078e00ff */
[----:B------:R-:W0:Y:S04]  /*0080*/  LDCU.64 UR4, c[0x0][0x358] ;  /* 0x00006b00ff0477ac */ /* 0x000e280008000a00 */
[----:B------:R-:W-:-:S04]  /*0090*/  SHF.R.U32.HI R3, RZ, 0x6, R2 ;  /* 0x00000006ff037819 */ /* 0x000fc80000011602 */
[C---:B------:R-:W-:Y:S01]  /*00a0*/  ISETP.NE.AND P0, PT, R3.reuse, 0x3e7, PT ;  /* 0x000003e70300780c */ /* 0x040fe20003f05270 */
[----:B------:R-:W-:-:S03]  /*00b0*/  IMAD R2, R3, -0x3e8, R0 ;  /* 0xfffffc1803027824 */ /* 0x000fc600078e0200 */
[----:B------:R-:W-:Y:S02]  /*00c0*/  ISETP.EQ.OR P0, PT, R3, RZ, !P0 ;  /* 0x000000ff0300720c */ /* 0x000fe40004702670 */
[C---:B------:R-:W-:Y:S02]  /*00d0*/  ISETP.NE.AND P1, PT, R2.reuse, 0x3e7, PT ;  /* 0x000003e70200780c */ /* 0x040fe40003f25270 */
[----:B------:R-:W-:-:S13]  /*00e0*/  ISETP.EQ.OR P0, PT, R2, RZ, P0 ;  /* 0x000000ff0200720c */ /* 0x000fda0000702670 */
[----:B0-----:R-:W-:Y:S05]  /*00f0*/  @!P0 BRA P1, `(.L_x_5) ;  /* 0x00000000001c8947 */ /* 0x001fea0000800000 */
[----:B------:R-:W0:Y:S08]  /*0100*/  LDC.64 R2, c[0x0][0x380] ;  /* 0x0000e000ff027b82 */ /* 0x000e300000000a00 */
[----:B------:R-:W1:Y:S01]  /*0110*/  LDC.64 R4, c[0x0][0x388] ;  /* 0x0000e200ff047b82 */ /* 0x000e620000000a00 */
[----:B0-----:R-:W-:-:S06]  /*0120*/  IMAD.WIDE.U32 R2, R0, 0x8, R2 ;  /* 0x0000000800027825 */ /* 0x001fcc00078e0002 */
[----:B------:R-:W2:Y:S01]  /*0130*/  LDG.E.64 R2, desc[UR4][R2.64] ;  /* 0x0000000402027981 */ /* 0x000ea2000c1e1b00 */
[----:B-1----:R-:W-:-:S05]  /*0140*/  IMAD.WIDE.U32 R4, R0, 0x8, R4 ;  /* 0x0000000800047825 */ /* 0x002fca00078e0004 */
[----:B--2---:R-:W-:Y:S01]  /*0150*/  STG.E.64 desc[UR4][R4.64], R2 ;  /* 0x0000000204007986 */ /* 0x004fe2000c101b04 */
[----:B------:R-:W-:Y:S05]  /*0160*/  EXIT ;  /* 0x000000000000794d */ /* 0x000fea0003800000 */
.L_x_5:
[----:B------:R-:W0:Y:S02]  /*0170*/  LDC.64 R2, c[0x0][0x380] ;  /* 0x0000e000ff027b82 */ /* 0x000e240000000a00 */
[----:B0-----:R-:W-:-:S05]  /*0180*/  IMAD.WIDE.U32 R12, R0, 0x8, R2 ;  /* 0x00000008000c7825 */ /* 0x001fca00078e0002 */
[----:B------:R-:W2:Y:S04]  /*0190*/  LDG.E.64 R8, desc[UR4][R12.64+-0x8] ;  /* 0xfffff8040c087981 */ /* 0x000ea8000c1e1b00 */
[----:B------:R-:W3:Y:S04]  /*01a0*/  LDG.E.64 R10, desc[UR4][R12.64+0x8] ;  /* 0x000008040c0a7981 */ /* 0x000ee8000c1e1b00 */
[----:B------:R-:W4:Y:S04]  /*01b0*/  LDG.E.64 R4, desc[UR4][R12.64+-0x1f40] ;  /* 0xffe0c0040c047981 */ /* 0x000f28000c1e1b00 */
[----:B------:R-:W5:Y:S04]  /*01c0*/  LDG.E.64 R6, desc[UR4][R12.64+0x1f40] ;  /* 0x001f40040c067981 */ /* 0x000f68000c1e1b00 */
[----:B------:R4:W5:Y:S01]  /*01d0*/  LDG.E.64 R2, desc[UR4][R12.64] ;  /* 0x000000040c027981 */ /* 0x000962000c1e1b00 */
[----:B--2---:R-:W-:-:S02]  /*01e0*/  IMAD.MOV.U32 R15, RZ, RZ, R9 ;  /* 0x000000ffff0f7224 */ /* 0x004fc400078e0009 */
[----:B------:R-:W-:Y:S01]  /*01f0*/  IMAD.MOV.U32 R18, RZ, RZ, R9 ;  /* 0x000000ffff127224 */ /* 0x000fe200078e0009 */
[C-C-:B---3--:R-:W-:Y:S01]  /*0200*/  DSETP.MIN.AND P1, P2, R8.reuse, R10.reuse, PT ;  /* 0x0000000a0800722a */ /* 0x148fe20003a20000 */
[--C-:B------:R-:W-:Y:S01]  /*0210*/  IMAD.MOV.U32 R14, RZ, RZ, R8.reuse ;  /* 0x000000ffff0e7224 */ /* 0x100fe200078e0008 */
[----:B------:R-:W-:Y:S01]  /*0220*/  DSETP.MAX.AND P3, P0, R8, R10, PT ;  /* 0x0000000a0800722a */ /* 0x000fe2000386f000 */
[----:B------:R-:W-:Y:S01]  /*0230*/  IMAD.MOV.U32 R17, RZ, RZ, R8 ;  /* 0x000000ffff117224 */ /* 0x000fe200078e0008 */
[----:B------:R-:W-:Y:S01]  /*0240*/  MOV R19, R11 ;  /* 0x0000000b00137202 */ /* 0x000fe20000000f00 */
[--C-:B------:R-:W-:Y:S02]  /*0250*/  IMAD.MOV.U32 R9, RZ, RZ, R10.reuse ;  /* 0x000000ffff097224 */ /* 0x100fe400078e000a */
[----:B------:R-:W-:Y:S02]  /*0260*/  IMAD.MOV.U32 R16, RZ, RZ, R11 ;  /* 0x000000ffff107224 */ /* 0x000fe400078e000b */
[----:B------:R-:W-:Y:S01]  /*0270*/  IMAD.MOV.U32 R8, RZ, RZ, R10 ;  /* 0x000000ffff087224 */ /* 0x000fe200078e000a */
[----:B------:R-:W-:Y:S01]  /*0280*/  SEL R10, R14, R9, P1 ;  /* 0x000000090e0a7207 */ /* 0x000fe20000800000 */
[--C-:B----4-:R-:W-:Y:S01]  /*0290*/  IMAD.MOV.U32 R13, RZ, RZ, R5.reuse ;  /* 0x000000ffff0d7224 */ /* 0x110fe200078e0005 */
[----:B------:R-:W-:Y:S01]  /*02a0*/  FSEL R11, R15, R16, P1 ;  /* 0x000000100f0b7208 */ /* 0x000fe20000800000 */
[----:B------:R-:W-:Y:S01]  /*02b0*/  IMAD.MOV.U32 R15, RZ, RZ, R5 ;  /* 0x000000ffff0f7224 */ /* 0x000fe200078e0005 */
[----:B------:R-:W-:Y:S01]  /*02c0*/  FSEL R9, R18, R19, P3 ;  /* 0x0000001312097208 */ /* 0x000fe20001800000 */
[--C-:B------:R-:W-:Y:S01]  /*02d0*/  IMAD.MOV.U32 R12, RZ, RZ, R4.reuse ;  /* 0x000000ffff0c7224 */ /* 0x100fe200078e0004 */
[----:B------:R-:W-:Y:S01]  /*02e0*/  SEL R8, R17, R8, P3 ;  /* 0x0000000811087207 */ /* 0x000fe20001800000 */
[----:B------:R-:W-:Y:S01]  /*02f0*/  IMAD.MOV.U32 R14, RZ, RZ, R4 ;  /* 0x000000ffff0e7224 */ /* 0x000fe200078e0004 */
[----:B------:R-:W-:Y:S01]  /*0300*/  @P2 LOP3.LUT R11, R16, 0x80000, RZ, 0xfc, !PT ;  /* 0x00080000100b2812 */ /* 0x000fe200078efcff */
[C-C-:B-----5:R-:W-:Y:S01]  /*0310*/  DSETP.MAX.AND P1, P2, R4.reuse, R6.reuse, PT ;  /* 0x000000060400722a */ /* 0x160fe20003a2f000 */
[----:B------:R-:W-:Y:S01]  /*0320*/  @P0 LOP3.LUT R9, R19, 0x80000, RZ, 0xfc, !PT ;  /* 0x0008000013090812 */ /* 0x000fe200078efcff */
[----:B------:R-:W-:Y:S01]  /*0330*/  DSETP.MIN.AND P0, P3, R4, R6, PT ;  /* 0x000000060400722a */ /* 0x000fe20003b00000 */
[----:B------:R-:W-:Y:S01]  /*0340*/  MOV R16, R7 ;  /* 0x0000000700107202 */ /* 0x000fe20000000f00 */
[----:B------:R-:W-:-:S02]  /*0350*/  IMAD.MOV.U32 R5, RZ, RZ, R6 ;  /* 0x000000ffff057224 */ /* 0x000fc400078e0006 */
[----:B------:R-:W-:Y:S01]  /*0360*/  IMAD.MOV.U32 R17, RZ, RZ, R6 ;  /* 0x000000ffff117224 */ /* 0x000fe200078e0006 */
[----:B------:R-:W-:Y:S02]  /*0370*/  FSEL R15, R15, R16, P1 ;  /* 0x000000100f0f7208 */ /* 0x000fe40000800000 */
[----:B------:R-:W-:Y:S02]  /*0380*/  FSEL R13, R13, R7, P0 ;  /* 0x000000070d0d7208 */ /* 0x000fe40000000000 */
[----:B------:R-:W-:Y:S01]  /*0390*/  SEL R6, R12, R5, P0 ;  /* 0x000000050c067207 */ /* 0x000fe20000000000 */
[----:B------:R-:W-:Y:S01]  /*03a0*/  IMAD.MOV.U32 R12, RZ, RZ, R8 ;  /* 0x000000ffff0c7224 */ /* 0x000fe200078e0008 */
[----:B------:R-:W-:Y:S02]  /*03b0*/  SEL R4, R14, R17, P1 ;  /* 0x000000110e047207 */ /* 0x000fe40000800000 */
[----:B------:R-:W-:Y:S02]  /*03c0*/  @P2 LOP3.LUT R15, R16, 0x80000, RZ, 0xfc, !PT ;  /* 0x00080000100f2812 */ /* 0x000fe400078efcff */
[----:B------:R-:W-:-:S03]  /*03d0*/  @P3 LOP3.LUT R13, R7, 0x80000, RZ, 0xfc, !PT ;  /* 0x00080000070d3812 */ /* 0x000fc600078efcff */
[----:B------:R-:W-:Y:S02]  /*03e0*/  IMAD.MOV.U32 R5, RZ, RZ, R15 ;  /* 0x000000ffff057224 */ /* 0x000fe400078e000f */
[----:B------:R-:W-:Y:S02]  /*03f0*/  IMAD.MOV.U32 R7, RZ, RZ, R13 ;  /* 0x000000ffff077224 */ /* 0x000fe400078e000d */
[----:B------:R-:W-:Y:S02]  /*0400*/  IMAD.MOV.U32 R13, RZ, RZ, R4 ;  /* 0x000000ffff0d7224 */ /* 0x000fe400078e0004 */
[----:B------:R-:W-:Y:S02]  /*0410*/  DSETP.MIN.AND P2, P3, R8, R4, PT ;  /* 0x000000040800722a */ /* 0x000fe40003b40000 */
[----:B------:R-:W-:Y:S01]  /*0420*/  DSETP.MAX.AND P0, P1, R10, R6, PT ;  /* 0x000000060a00722a */ /* 0x000fe2000390f000 */
[----:B------:R-:W-:Y:S01]  /*0430*/  IMAD.MOV.U32 R8, RZ, RZ, R10 ;  /* 0x000000ffff087224 */ /* 0x000fe200078e000a */
[----:B------:R-:W-:Y:S01]  /*0440*/  MOV R10, R5 ;  /* 0x00000005000a7202 */ /* 0x000fe20000000f00 */
[----:B------:R-:W-:Y:S01]  /*0450*/  IMAD.MOV.U32 R5, RZ, RZ, R6 ;  /* 0x000000ffff057224 */ /* 0x000fe200078e0006 */
[----:B------:R-:W-:-:S02]  /*0460*/  SEL R4, R12, R13, P2 ;  /* 0x0000000d0c047207 */ /* 0x000fc40001000000 */
[----:B------:R-:W-:Y:S02]  /*0470*/  FSEL R9, R9, R10, P2 ;  /* 0x0000000a09097208 */ /* 0x000fe40001000000 */
[----:B------:R-:W-:Y:S02]  /*0480*/  FSEL R11, R11, R7, P0 ;  /* 0x000000070b0b7208 */ /* 0x000fe40000000000 */
[----:B------:R-:W-:Y:S02]  /*0490*/  SEL R6, R8, R5, P0 ;  /* 0x0000000508067207 */ /* 0x000fe40000000000 */
[----:B------:R-:W-:Y:S02]  /*04a0*/  @P3 LOP3.LUT R9, R10, 0x80000, RZ, 0xfc, !PT ;  /* 0x000800000a093812 */ /* 0x000fe400078efcff */
[----:B------:R-:W-:-:S03]  /*04b0*/  @P1 LOP3.LUT R11, R7, 0x80000, RZ, 0xfc, !PT ;  /* 0x00080000070b1812 */ /* 0x000fc600078efcff */
[----:B------:R-:W-:Y:S02]  /*04c0*/  IMAD.MOV.U32 R5, RZ, RZ, R9 ;  /* 0x000000ffff057224 */ /* 0x000fe400078e0009 */
[----:B------:R-:W-:Y:S02]  /*04d0*/  IMAD.MOV.U32 R7, RZ, RZ, R11 ;  /* 0x000000ffff077224 */ /* 0x000fe400078e000b */
[----:B------:R-:W-:Y:S02]  /*04e0*/  IMAD.MOV.U32 R11, RZ, RZ, R5 ;  /* 0x000000ffff0b7224 */ /* 0x000fe400078e0005 */
[--C-:B------:R-:W-:Y:S02]  /*04f0*/  IMAD.MOV.U32 R8, RZ, RZ, R7.reuse ;  /* 0x000000ffff087224 */ /* 0x100fe400078e0007 */
[C-C-:B------:R-:W-:Y:S01]  /*0500*/  DSETP.MAX.AND P2, P3, R6.reuse, R4.reuse, PT ;  /* 0x000000040600722a */ /* 0x140fe20003b4f000 */
[----:B------:R-:W-:Y:S01]  /*0510*/  IMAD.MOV.U32 R9, RZ, RZ, R4 ;  /* 0x000000ffff097224 */ /* 0x000fe200078e0004 */
[----:B------:R-:W-:Y:S01]  /*0520*/  DSETP.MIN.AND P1, P0, R6, R4, PT ;  /* 0x000000040600722a */ /* 0x000fe20003820000 */
[----:B------:R-:W-:-:S02]  /*0530*/  IMAD.MOV.U32 R10, RZ, RZ, R7 ;  /* 0x000000ffff0a7224 */ /* 0x000fc400078e0007 */
[----:B------:R-:W-:Y:S01]  /*0540*/  IMAD.MOV.U32 R5, RZ, RZ, R3 ;  /* 0x000000ffff057224 */ /* 0x000fe200078e0003 */
[----:B------:R-:W-:Y:S02]  /*0550*/  FSEL R13, R8, R11, P2 ;  /* 0x0000000b080d7208 */ /* 0x000fe40001000000 */
[----:B------:R-:W-:Y:S02]  /*0560*/  MOV R8, R6 ;  /* 0x0000000600087202 */ /* 0x000fe40000000f00 */
[----:B------:R-:W-:Y:S02]  /*0570*/  SEL R4, R6, R4, P1 ;  /* 0x0000000406047207 */ /* 0x000fe40000800000 */
[----:B------:R-:W-:Y:S01]  /*0580*/  SEL R8, R8, R9, P2 ;  /* 0x0000000908087207 */ /* 0x000fe20001000000 */
[----:B------:R-:W0:Y:S01]  /*0590*/  LDC.64 R6, c[0x0][0x388] ;  /* 0x0000e200ff067b82 */ /* 0x000e220000000a00 */
[----:B------:R-:W-:-:S05]  /*05a0*/  @P3 LOP3.LUT R13, R11, 0x80000, RZ, 0xfc, !PT ;  /* 0x000800000b0d3812 */ /* 0x000fca00078efcff */
[----:B------:R-:W-:Y:S01]  /*05b0*/  IMAD.MOV.U32 R9, RZ, RZ, R13 ;  /* 0x000000ffff097224 */ /* 0x000fe200078e000d */
[----:B------:R-:W-:Y:S02]  /*05c0*/  FSEL R13, R10, R11, P1 ;  /* 0x0000000b0a0d7208 */ /* 0x000fe40000800000 */
[----:B------:R-:W-:Y:S01]  /*05d0*/  @P0 LOP3.LUT R13, R11, 0x80000, RZ, 0xfc, !PT ;  /* 0x000800000b0d0812 */ /* 0x000fe200078efcff */
[----:B------:R-:W-:Y:S02]  /*05e0*/  IMAD.MOV.U32 R11, RZ, RZ, R8 ;  /* 0x000000ffff0b7224 */ /* 0x000fe400078e0008 */
[----:B------:R-:W-:-:S06]  /*05f0*/  DSETP.MIN.AND P2, P3, R2, R8, PT ;  /* 0x000000080200722a */ /* 0x000fcc0003b40000 */
[----:B------:R-:W-:Y:S02]  /*0600*/  FSEL R15, R5, R9, P2 ;  /* 0x00000009050f7208 */ /* 0x000fe40001000000 */
[----:B------:R-:W-:Y:S02]  /*0610*/  SEL R2, R2, R11, P2 ;  /* 0x0000000b02027207 */ /* 0x000fe40001000000 */
[----:B------:R-:W-:Y:S01]  /*0620*/  MOV R5, R13 ;  /* 0x0000000d00057202 */ /* 0x000fe20000000f00 */
[----:B0-----:R-:W-:-:S03]  /*0630*/  IMAD.WIDE.U32 R6, R0, 0x8, R6 ;  /* 0x0000000800067825 */ /* 0x001fc600078e0006 */
[----:B------:R-:W-:Y:S01]  /*0640*/  @P3 LOP3.LUT R15, R9, 0x80000, RZ, 0xfc, !PT ;  /* 0x00080000090f3812 */ /* 0x000fe200078efcff */
[----:B------:R-:W-:-:S04]  /*0650*/  IMAD.MOV.U32 R8, RZ, RZ, R5 ;  /* 0x000000ffff087224 */ /* 0x000fc800078e0005 */
[----:B------:R-:W-:-:S04]  /*0660*/  IMAD.MOV.U32 R3, RZ, RZ, R15 ;  /* 0x000000ffff037224 */ /* 0x000fc800078e000f */
[----:B------:R-:W-:Y:S02]  /*0670*/  IMAD.MOV.U32 R9, RZ, RZ, R3 ;  /* 0x000000ffff097224 */ /* 0x000fe400078e0003 */
[----:B------:R-:W-:-:S06]  /*0680*/  DSETP.MAX.AND P0, P1, R4, R2, PT ;  /* 0x000000020400722a */ /* 0x000fcc000390f000 */
[----:B------:R-:W-:Y:S02]  /*0690*/  FSEL R11, R8, R9, P0 ;  /* 0x00000009080b7208 */ /* 0x000fe40000000000 */
[----:B------:R-:W-:-:S06]  /*06a0*/  SEL R2, R4, R2, P0 ;  /* 0x0000000204027207 */ /* 0x000fcc0000000000 */
[----:B------:R-:W-:-:S05]  /*06b0*/  @P1 LOP3.LUT R11, R9, 0x80000, RZ, 0xfc, !PT ;  /* 0x00080000090b1812 */ /* 0x000fca00078efcff */
[----:B------:R-:W-:-:S05]  /*06c0*/  IMAD.MOV.U32 R3, RZ, RZ, R11 ;  /* 0x000000ffff037224 */ /* 0x000fca00078e000b */
[----:B------:R-:W-:Y:S01]  /*06d0*/  STG.E.64 desc[UR4][R6.64], R2 ;  /* 0x0000000206007986 */ /* 0x000fe2000c101b04 */
[----:B------:R-:W-:Y:S05]  /*06e0*/  EXIT ;  /* 0x000000000000794d */ /* 0x000fea0003800000 */
.L_x_6:
        /* <DEDUP_REMOVED lines=9> */
.L_x_11:


//--------------------- .nv.shared.reserved.0     --------------------------
	.section	.nv.shared.reserved.0,"aw",@nobits
	.weak		__nv_reservedSMEM_offset_0_alias
	.size		__nv_reservedSMEM_offset_0_alias, 0, 64
	.other		__nv_reservedSMEM_offset_0_alias,@"STO_CUDA_RESERVED_SHARED STV_DEFAULT"
__nv_reservedSMEM_offset_0_alias:
	.zero		0
	.zero		64


//--------------------- .nv.constant0._Z13MatrixVerify2PdS_ --------------------------
	.section	.nv.constant0._Z13MatrixVerify2PdS_,"a",@progbits
	.sectionflags	@""
	.align	4
.nv.constant0._Z13MatrixVerify2PdS_:
	.zero		912


//--------------------- .nv.constant0._Z9MatrixSumPdS_Px --------------------------
	.section	.nv.constant0._Z9MatrixSumPdS_Px,"a",@progbits
	.sectionflags	@""
	.align	4
.nv.constant0._Z9MatrixSumPdS_Px:
	.zero		920


//--------------------- .nv.constant0._Z13MatrixVerify1PdS_ --------------------------
	.section	.nv.constant0._Z13MatrixVerify1PdS_,"a",@progbits
	.sectionflags	@""
	.align	4
.nv.constant0._Z13MatrixVerify1PdS_:
	.zero		912


//--------------------- .nv.constant0._Z12MatrixUpdatePdS_ --------------------------
	.section	.nv.constant0._Z12MatrixUpdatePdS_,"a",@progbits
	.sectionflags	@""
	.align	4
.nv.constant0._Z12MatrixUpdatePdS_:
	.zero		912


//--------------------- SYMBOLS --------------------------

	.type		.nv.reservedSmem.offset0,@object
	.size		.nv.reservedSmem.offset0,0x4
